	.headerflags	@"EF_CUDA_TEXMODE_UNIFIED EF_CUDA_64BIT_ADDRESS EF_CUDA_ACCELERATORS EF_CUDA_SM90 EF_CUDA_VIRTUAL_SM(EF_CUDA_SM90)"
	.elftype	@"ET_EXEC"


//--------------------- .nv.info                  --------------------------
	.section	.nv.info,"",@"SHT_CUDA_INFO"
	.align	4


	//----- nvinfo : EIATTR_REGCOUNT
	.align		4
        /*0000*/ 	.byte	0x04, 0x2f
        /*0002*/ 	.short	(.L_1 - .L_0)
	.align		4
.L_0:
        /*0004*/ 	.word	index@(triton_poi_fused_convolution_leaky_relu_1)
        /*0008*/ 	.word	0x0000000e


	//----- nvinfo : EIATTR_MIN_STACK_SIZE
	.align		4
.L_1:
        /*000c*/ 	.byte	0x04, 0x12
        /*000e*/ 	.short	(.L_3 - .L_2)
	.align		4
.L_2:
        /*0010*/ 	.word	index@(triton_poi_fused_convolution_leaky_relu_1)
        /*0014*/ 	.word	0x00000000


	//----- nvinfo : EIATTR_FRAME_SIZE
	.align		4
.L_3:
        /*0018*/ 	.byte	0x04, 0x11
        /*001a*/ 	.short	(.L_5 - .L_4)
	.align		4
.L_4:
        /*001c*/ 	.word	index@(triton_poi_fused_convolution_leaky_relu_1)
        /*0020*/ 	.word	0x00000000


	//----- nvinfo : EIATTR_MIN_STACK_SIZE
	.align		4
.L_5:
        /*0024*/ 	.byte	0x04, 0x12
        /*0026*/ 	.short	(.L_7 - .L_6)
	.align		4
.L_6:
        /*0028*/ 	.word	index@(triton_poi_fused_convolution_leaky_relu_1)
        /*002c*/ 	.word	0x00000000
.L_7:


//--------------------- .nv.info.triton_poi_fused_convolution_leaky_relu_1 --------------------------
	.section	.nv.info.triton_poi_fused_convolution_leaky_relu_1,"",@"SHT_CUDA_INFO"
	.sectionflags	@""
	.align	4


	//----- nvinfo : EIATTR_CUDA_API_VERSION
	.align		4
        /*0000*/ 	.byte	0x04, 0x37
        /*0002*/ 	.short	(.L_9 - .L_8)
.L_8:
        /*0004*/ 	.word	0x0000007c


	//----- nvinfo : EIATTR_KPARAM_INFO
	.align		4
.L_9:
        /*0008*/ 	.byte	0x04, 0x17
        /*000a*/ 	.short	(.L_11 - .L_10)
.L_10:
        /*000c*/ 	.word	0x00000000
        /*0010*/ 	.short	0x0003
        /*0012*/ 	.short	0x0018
        /*0014*/ 	.byte	0x00, 0xf0, 0x11, 0x00


	//----- nvinfo : EIATTR_KPARAM_INFO
	.align		4
.L_11:
        /*0018*/ 	.byte	0x04, 0x17
        /*001a*/ 	.short	(.L_13 - .L_12)
.L_12:
        /*001c*/ 	.word	0x00000000
        /*0020*/ 	.short	0x0002
        /*0022*/ 	.short	0x0010
        /*0024*/ 	.byte	0x00, 0xf4, 0x21, 0x00


	//----- nvinfo : EIATTR_KPARAM_INFO
	.align		4
.L_13:
        /*0028*/ 	.byte	0x04, 0x17
        /*002a*/ 	.short	(.L_15 - .L_14)
.L_14:
        /*002c*/ 	.word	0x00000000
        /*0030*/ 	.short	0x0001
        /*0032*/ 	.short	0x0008
        /*0034*/ 	.byte	0x00, 0xf4, 0x21, 0x00


	//----- nvinfo : EIATTR_KPARAM_INFO
	.align		4
.L_15:
        /*0038*/ 	.byte	0x04, 0x17
        /*003a*/ 	.short	(.L_17 - .L_16)
.L_16:
        /*003c*/ 	.word	0x00000000
        /*0040*/ 	.short	0x0000
        /*0042*/ 	.short	0x0000
        /*0044*/ 	.byte	0x00, 0xf4, 0x21, 0x00


	//----- nvinfo : EIATTR_SPARSE_MMA_MASK
	.align		4
.L_17:
        /*0048*/ 	.byte	0x03, 0x50
        /*004a*/ 	.short	0x0000


	//----- nvinfo : EIATTR_MAXREG_COUNT
	.align		4
        /*004c*/ 	.byte	0x03, 0x1b
        /*004e*/ 	.short	0x00ff


	//----- nvinfo : EIATTR_EXIT_INSTR_OFFSETS
	.align		4
        /*0050*/ 	.byte	0x04, 0x1c
        /*0052*/ 	.short	(.L_19 - .L_18)


	//   ....[0]....
.L_18:
        /*0054*/ 	.word	0x00000220


	//----- nvinfo : EIATTR_REQNTID
	.align		4
.L_19:
        /*0058*/ 	.byte	0x04, 0x10
        /*005a*/ 	.short	(.L_21 - .L_20)
.L_20:
        /*005c*/ 	.word	0x00000080
        /*0060*/ 	.word	0x00000001
        /*0064*/ 	.word	0x00000001


	//----- nvinfo : EIATTR_CBANK_PARAM_SIZE
	.align		4
.L_21:
        /*0068*/ 	.byte	0x03, 0x19
        /*006a*/ 	.short	0x001c


	//----- nvinfo : EIATTR_PARAM_CBANK
	.align		4
        /*006c*/ 	.byte	0x04, 0x0a
        /*006e*/ 	.short	(.L_23 - .L_22)
	.align		4
.L_22:
        /*0070*/ 	.word	index@(.nv.constant0.triton_poi_fused_convolution_leaky_relu_1)
        /*0074*/ 	.short	0x0210
        /*0076*/ 	.short	0x001c


	//----- nvinfo : EIATTR_SW_WAR
	.align		4
.L_23:
        /*0078*/ 	.byte	0x04, 0x36
        /*007a*/ 	.short	(.L_25 - .L_24)
.L_24:
        /*007c*/ 	.word	0x00000008
.L_25:


//--------------------- .nv.callgraph             --------------------------
	.section	.nv.callgraph,"",@"SHT_CUDA_CALLGRAPH"
	.align	4
	.sectionentsize	8
	.align		4
        /*0000*/ 	.word	0x00000000
	.align		4
        /*0004*/ 	.word	0xffffffff
	.align		4
        /*0008*/ 	.word	0x00000000
	.align		4
        /*000c*/ 	.word	0xfffffffe
	.align		4
        /*0010*/ 	.word	0x00000000
	.align		4
        /*0014*/ 	.word	0xfffffffd
	.align		4
        /*0018*/ 	.word	0x00000000
	.align		4
        /*001c*/ 	.word	0xfffffffc


//--------------------- .text.triton_poi_fused_convolution_leaky_relu_1 --------------------------
	.section	.text.triton_poi_fused_convolution_leaky_relu_1,"ax",@progbits
	.align	128
        .global         triton_poi_fused_convolution_leaky_relu_1
        .type           triton_poi_fused_convolution_leaky_relu_1,@function
        .size           triton_poi_fused_convolution_leaky_relu_1,(.L_x_1 - triton_poi_fused_convolution_leaky_relu_1)
        .other          triton_poi_fused_convolution_leaky_relu_1,@"STO_CUDA_ENTRY STV_DEFAULT"
triton_poi_fused_convolution_leaky_relu_1:
.text.triton_poi_fused_convolution_leaky_relu_1:
[----:B------:R-:W-:Y:S01]  /*0000*/  LDC R1, c[0x0][0x28] ;  /* 0x00000a00ff017b82 */ /* 0x000fe20000000800 */
[----:B------:R-:W1:Y:S07]  /*0010*/  S2R R0, SR_TID.X ;  /* 0x0000000000007919 */ /* 0x000e6e0000002100 */
[----:B------:R-:W2:Y:S01]  /*0020*/  LDC.64 R4, c[0x0][0x218] ;  /* 0x00008600ff047b82 */ /* 0x000ea20000000a00 */
[----:B------:R-:W-:Y:S01]  /*0030*/  ULDC.64 UR4, c[0x0][0x208] ;  /* 0x0000820000047ab9 */ /* 0x000fe20000000a00 */
[----:B------:R-:W-:Y:S01]  /*0040*/  ULDC.64 UR6, c[0x0][0x220] ;  /* 0x0000880000067ab9 */ /* 0x000fe20000000a00 */
[----:B------:R-:W3:Y:S05]  /*0050*/  S2R R7, SR_CTAID.X ;  /* 0x0000000000077919 */ /* 0x000eea0000002500 */
[----:B------:R-:W4:Y:S01]  /*0060*/  LDC.64 R2, c[0x0][0x210] ;  /* 0x00008400ff027b82 */ /* 0x000f220000000a00 */
[----:B-1----:R-:W-:Y:S01]  /*0070*/  IMAD.SHL.U32 R0, R0, 0x2, RZ ;  /* 0x0000000200007824 */ /* 0x002fe200078e00ff */
[----:B---3--:R-:W-:-:S04]  /*0080*/  SHF.R.S32.HI R6, RZ, 0x17, R7 ;  /* 0x00000017ff067819 */ /* 0x008fc80000011407 */
[----:B------:R-:W-:Y:S02]  /*0090*/  LOP3.LUT R0, R0, 0xfe, RZ, 0xc0, !PT ;  /* 0x000000fe00007812 */ /* 0x000fe400078ec0ff */
[----:B------:R-:W-:-:S03]  /*00a0*/  SGXT R6, R6, 0x1 ;  /* 0x000000010606781a */ /* 0x000fc60000000200 */
[----:B------:R-:W-:-:S04]  /*00b0*/  IMAD R7, R7, 0x100, R0 ;  /* 0x0000010007077824 */ /* 0x000fc800078e0200 */
[----:B----4-:R-:W-:Y:S01]  /*00c0*/  IMAD.WIDE R2, R7, 0x4, R2 ;  /* 0x0000000407027825 */ /* 0x010fe200078e0202 */
[----:B------:R-:W-:-:S04]  /*00d0*/  LEA.HI R6, R6, R7, RZ, 0x6 ;  /* 0x0000000706067211 */ /* 0x000fc800078f30ff */
[----:B------:R-:W-:-:S04]  /*00e0*/  SHF.R.S32.HI R6, RZ, 0x6, R6 ;  /* 0x00000006ff067819 */ /* 0x000fc80000011406 */
[----:B------:R-:W-:-:S04]  /*00f0*/  LEA.HI R0, R6, R6, RZ, 0x7 ;  /* 0x0000000606007211 */ /* 0x000fc800078f38ff */
[----:B------:R-:W-:-:S05]  /*0100*/  LOP3.LUT R9, R0, 0xffffff80, RZ, 0xc0, !PT ;  /* 0xffffff8000097812 */ /* 0x000fca00078ec0ff */
[----:B------:R-:W-:-:S04]  /*0110*/  IMAD.IADD R9, R6, 0x1, -R9 ;  /* 0x0000000106097824 */ /* 0x000fc800078e0a09 */
[----:B--2---:R-:W-:Y:S02]  /*0120*/  IMAD.WIDE R4, R9, 0x4, R4 ;  /* 0x0000000409047825 */ /* 0x004fe400078e0204 */
[----:B------:R-:W2:Y:S04]  /*0130*/  LDG.E.64 R8, desc[UR4][R2.64] ;  /* 0x0000000402087981 */ /* 0x000ea8000c1e1b00 */
[----:B------:R-:W2:Y:S01]  /*0140*/  LDG.E.EL R4, desc[UR4][R4.64] ;  /* 0x0000000404047981 */ /* 0x000ea2000c2e1900 */
[----:B------:R-:W-:-:S04]  /*0150*/  IADD3 R6, P2, R7, UR6, RZ ;  /* 0x0000000607067c10 */ /* 0x000fc8000ff5e0ff */
[----:B------:R-:W-:Y:S02]  /*0160*/  LEA.HI.X.SX32 R7, R7, UR7, 0x1, P2 ;  /* 0x0000000707077c11 */ /* 0x000fe400090f0eff */
[CC--:B--2---:R-:W-:Y:S01]  /*0170*/  FSETP.GT.AND P0, PT, R9.reuse, -R4.reuse, PT ;  /* 0x800000040900720b */ /* 0x0c4fe20003f04000 */
[--C-:B------:R-:W-:Y:S01]  /*0180*/  FADD R9, R9, R4.reuse ;  /* 0x0000000409097221 */ /* 0x100fe20000000000 */
[C---:B------:R-:W-:Y:S01]  /*0190*/  FSETP.GT.AND P1, PT, R8.reuse, -R4, PT ;  /* 0x800000040800720b */ /* 0x040fe20003f24000 */
[----:B------:R-:W-:Y:S01]  /*01a0*/  FADD R8, R8, R4 ;  /* 0x0000000408087221 */ /* 0x000fe20000000000 */
[----:B------:R-:W-:Y:S02]  /*01b0*/  SEL R11, RZ, 0x100, !P0 ;  /* 0x00000100ff0b7807 */ /* 0x000fe40004000000 */
[----:B------:R-:W-:-:S05]  /*01c0*/  SEL R0, RZ, 0x1, !P1 ;  /* 0x00000001ff007807 */ /* 0x000fca0004800000 */
[----:B------:R-:W-:Y:S02]  /*01d0*/  IMAD.IADD R11, R0, 0x1, R11 ;  /* 0x00000001000b7824 */ /* 0x000fe400078e020b */
[----:B------:R-:W-:Y:S02]  /*01e0*/  @!P0 FMUL R9, R9, 0.10000000149011611938 ;  /* 0x3dcccccd09098820 */ /* 0x000fe40000400000 */
[----:B------:R-:W-:Y:S01]  /*01f0*/  @!P1 FMUL R8, R8, 0.10000000149011611938 ;  /* 0x3dcccccd08089820 */ /* 0x000fe20000400000 */
[----:B------:R-:W-:Y:S04]  /*0200*/  STG.E.U16 desc[UR4][R6.64], R11 ;  /* 0x0000000b06007986 */ /* 0x000fe8000c101504 */
[----:B------:R-:W-:Y:S01]  /*0210*/  STG.E.64 desc[UR4][R2.64], R8 ;  /* 0x0000000802007986 */ /* 0x000fe2000c101b04 */
[----:B------:R-:W-:Y:S05]  /*0220*/  EXIT ;  /* 0x000000000000794d */ /* 0x000fea0003800000 */
.L_x_0:
[----:B------:R-:W-:-:S00]  /*0230*/  BRA `(.L_x_0) ;  /* 0xfffffffc00fc7947 */ /* 0x000fc0000383ffff */
[----:B------:R-:W-:-:S00]  /*0240*/  NOP ;  /* 0x0000000000007918 */ /* 0x000fc00000000000 */
        /* <DEDUP_REMOVED lines=11> */
.L_x_1:


//--------------------- .nv.constant0.triton_poi_fused_convolution_leaky_relu_1 --------------------------
	.section	.nv.constant0.triton_poi_fused_convolution_leaky_relu_1,"a",@progbits
	.sectionflags	@""
	.align	4
.nv.constant0.triton_poi_fused_convolution_leaky_relu_1:
	.zero		556
